//
// Generated by NVIDIA NVVM Compiler
//
// Compiler Build ID: CL-36424714
// Cuda compilation tools, release 13.0, V13.0.88
// Based on NVVM 20.0.0
//

.version 9.0
.target sm_100
.address_size 64

	// .globl	_Z20shortest_path_kerneliPiS_S_PfS_S_S0_

.visible .entry _Z20shortest_path_kerneliPiS_S_PfS_S_S0_(
	.param .u32 _Z20shortest_path_kerneliPiS_S_PfS_S_S0__param_0,
	.param .u64 .ptr .align 1 _Z20shortest_path_kerneliPiS_S_PfS_S_S0__param_1,
	.param .u64 .ptr .align 1 _Z20shortest_path_kerneliPiS_S_PfS_S_S0__param_2,
	.param .u64 .ptr .align 1 _Z20shortest_path_kerneliPiS_S_PfS_S_S0__param_3,
	.param .u64 .ptr .align 1 _Z20shortest_path_kerneliPiS_S_PfS_S_S0__param_4,
	.param .u64 .ptr .align 1 _Z20shortest_path_kerneliPiS_S_PfS_S_S0__param_5,
	.param .u64 .ptr .align 1 _Z20shortest_path_kerneliPiS_S_PfS_S_S0__param_6,
	.param .u64 .ptr .align 1 _Z20shortest_path_kerneliPiS_S_PfS_S_S0__param_7
)
{
	.reg .pred 	%p<17>;
	.reg .b32 	%r<80>;
	.reg .b32 	%f<10>;
	.reg .b64 	%rd<67>;

	ld.param.u32 	%r42, [_Z20shortest_path_kerneliPiS_S_PfS_S_S0__param_0];
	ld.param.u64 	%rd15, [_Z20shortest_path_kerneliPiS_S_PfS_S_S0__param_1];
	ld.param.u64 	%rd11, [_Z20shortest_path_kerneliPiS_S_PfS_S_S0__param_2];
	ld.param.u64 	%rd16, [_Z20shortest_path_kerneliPiS_S_PfS_S_S0__param_3];
	ld.param.u64 	%rd17, [_Z20shortest_path_kerneliPiS_S_PfS_S_S0__param_4];
	ld.param.u64 	%rd13, [_Z20shortest_path_kerneliPiS_S_PfS_S_S0__param_6];
	ld.param.u64 	%rd14, [_Z20shortest_path_kerneliPiS_S_PfS_S_S0__param_7];
	cvta.to.global.u64 	%rd1, %rd16;
	cvta.to.global.u64 	%rd2, %rd15;
	cvta.to.global.u64 	%rd3, %rd17;
	mov.u32 	%r43, %ctaid.x;
	mov.u32 	%r44, %ntid.x;
	mov.u32 	%r45, %tid.x;
	mad.lo.s32 	%r1, %r43, %r44, %r45;
	setp.gt.s32 	%p1, %r1, 2999;
	@%p1 bra 	$L__BB0_22;
	cvta.to.global.u64 	%rd18, %rd11;
	mul.lo.s32 	%r2, %r1, %r42;
	add.s32 	%r47, %r2, %r1;
	mul.wide.s32 	%rd19, %r47, 4;
	add.s64 	%rd20, %rd3, %rd19;
	mov.b32 	%r48, 0;
	st.global.u32 	[%rd20], %r48;
	add.s64 	%rd21, %rd2, %rd19;
	mov.b32 	%r49, -1;
	st.global.u32 	[%rd21], %r49;
	mul.wide.s32 	%rd22, %r2, 4;
	add.s64 	%rd4, %rd18, %rd22;
	st.global.u32 	[%rd4], %r1;
	cvta.to.global.u64 	%rd5, %rd13;
	cvta.to.global.u64 	%rd6, %rd14;
	mov.b32 	%r63, 1;
	bra.uni 	$L__BB0_3;
$L__BB0_2:
	setp.lt.s32 	%p16, %r63, 1;
	@%p16 bra 	$L__BB0_22;
$L__BB0_3:
	ld.global.u32 	%r5, [%rd4];
	add.s32 	%r51, %r5, %r2;
	mul.wide.s32 	%rd23, %r51, 4;
	add.s64 	%rd24, %rd1, %rd23;
	mov.b32 	%r52, -2;
	st.global.u32 	[%rd24], %r52;
	setp.eq.s32 	%p2, %r63, 1;
	mov.b32 	%r70, 0;
	@%p2 bra 	$L__BB0_11;
	add.s32 	%r70, %r63, -1;
	mul.wide.u32 	%rd25, %r63, 4;
	add.s64 	%rd26, %rd4, %rd25;
	ld.global.u32 	%r7, [%rd26+-4];
	add.s32 	%r8, %r7, %r2;
	setp.lt.u32 	%p3, %r63, 3;
	mov.b32 	%r69, 0;
	@%p3 bra 	$L__BB0_10;
	mul.wide.s32 	%rd27, %r8, 4;
	add.s64 	%rd28, %rd3, %rd27;
	ld.global.f32 	%f1, [%rd28];
	add.s32 	%r9, %r63, -2;
	mov.b32 	%r69, 0;
	mov.b32 	%r68, 1;
$L__BB0_6:
	mul.wide.s32 	%rd29, %r68, 4;
	add.s64 	%rd7, %rd4, %rd29;
	ld.global.u32 	%r67, [%rd7];
	setp.ge.s32 	%p4, %r68, %r9;
	@%p4 bra 	$L__BB0_8;
	ld.global.u32 	%r56, [%rd7+4];
	add.s32 	%r57, %r56, %r2;
	mul.wide.s32 	%rd30, %r57, 4;
	add.s64 	%rd31, %rd3, %rd30;
	ld.global.f32 	%f3, [%rd31];
	add.s32 	%r58, %r67, %r2;
	mul.wide.s32 	%rd32, %r58, 4;
	add.s64 	%rd33, %rd3, %rd32;
	ld.global.f32 	%f4, [%rd33];
	setp.lt.f32 	%p5, %f3, %f4;
	selp.b32 	%r67, %r56, %r67, %p5;
	selp.u32 	%r59, 1, 0, %p5;
	add.s32 	%r68, %r68, %r59;
$L__BB0_8:
	mov.u32 	%r16, %r68;
	add.s32 	%r17, %r67, %r2;
	mul.wide.s32 	%rd34, %r17, 4;
	add.s64 	%rd35, %rd3, %rd34;
	ld.global.f32 	%f5, [%rd35];
	setp.leu.f32 	%p6, %f1, %f5;
	@%p6 bra 	$L__BB0_10;
	mul.wide.s32 	%rd36, %r69, 4;
	add.s64 	%rd37, %rd4, %rd36;
	st.global.u32 	[%rd37], %r67;
	add.s64 	%rd39, %rd1, %rd34;
	st.global.u32 	[%rd39], %r69;
	shl.b32 	%r60, %r16, 1;
	or.b32  	%r68, %r60, 1;
	setp.lt.s32 	%p7, %r68, %r70;
	mov.u32 	%r69, %r16;
	@%p7 bra 	$L__BB0_6;
$L__BB0_10:
	mul.wide.s32 	%rd40, %r69, 4;
	add.s64 	%rd41, %rd4, %rd40;
	st.global.u32 	[%rd41], %r7;
	mul.wide.s32 	%rd42, %r8, 4;
	add.s64 	%rd43, %rd1, %rd42;
	st.global.u32 	[%rd43], %r69;
$L__BB0_11:
	ld.param.u64 	%rd66, [_Z20shortest_path_kerneliPiS_S_PfS_S_S0__param_5];
	cvta.to.global.u64 	%rd44, %rd66;
	mul.wide.s32 	%rd45, %r5, 4;
	add.s64 	%rd8, %rd44, %rd45;
	ld.global.u32 	%r73, [%rd8];
	ld.global.u32 	%r71, [%rd8+4];
	setp.ge.s32 	%p8, %r73, %r71;
	mov.u32 	%r63, %r70;
	@%p8 bra 	$L__BB0_2;
	mov.u32 	%r63, %r70;
$L__BB0_13:
	mul.wide.s32 	%rd46, %r73, 4;
	add.s64 	%rd47, %rd5, %rd46;
	ld.global.u32 	%r26, [%rd47];
	add.s32 	%r27, %r26, %r2;
	mul.wide.s32 	%rd48, %r27, 4;
	add.s64 	%rd9, %rd1, %rd48;
	ld.global.u32 	%r61, [%rd9];
	setp.eq.s32 	%p9, %r61, -2;
	@%p9 bra 	$L__BB0_21;
	mul.wide.s32 	%rd49, %r51, 4;
	add.s64 	%rd50, %rd3, %rd49;
	ld.global.f32 	%f6, [%rd50];
	add.s64 	%rd52, %rd6, %rd46;
	ld.global.f32 	%f7, [%rd52];
	add.f32 	%f2, %f6, %f7;
	add.s64 	%rd10, %rd3, %rd48;
	ld.global.f32 	%f8, [%rd10];
	setp.geu.f32 	%p10, %f2, %f8;
	@%p10 bra 	$L__BB0_21;
	st.global.f32 	[%rd10], %f2;
	add.s64 	%rd55, %rd2, %rd48;
	st.global.u32 	[%rd55], %r5;
	ld.global.u32 	%r77, [%rd9];
	setp.ne.s32 	%p11, %r77, -1;
	@%p11 bra 	$L__BB0_17;
	add.s32 	%r29, %r63, 1;
	st.global.u32 	[%rd9], %r63;
	mov.u32 	%r77, %r63;
	mov.u32 	%r63, %r29;
$L__BB0_17:
	setp.lt.s32 	%p12, %r77, 1;
	@%p12 bra 	$L__BB0_20;
$L__BB0_18:
	add.s32 	%r33, %r77, -1;
	shr.u32 	%r34, %r33, 1;
	mul.wide.u32 	%rd56, %r34, 4;
	add.s64 	%rd57, %rd4, %rd56;
	ld.global.u32 	%r35, [%rd57];
	add.s32 	%r36, %r35, %r2;
	mul.wide.s32 	%rd58, %r36, 4;
	add.s64 	%rd59, %rd3, %rd58;
	ld.global.f32 	%f9, [%rd59];
	setp.geu.f32 	%p13, %f2, %f9;
	@%p13 bra 	$L__BB0_20;
	mul.wide.u32 	%rd60, %r77, 4;
	add.s64 	%rd61, %rd4, %rd60;
	st.global.u32 	[%rd61], %r35;
	mul.wide.s32 	%rd62, %r36, 4;
	add.s64 	%rd63, %rd1, %rd62;
	st.global.u32 	[%rd63], %r77;
	setp.gt.u32 	%p14, %r33, 1;
	mov.u32 	%r77, %r34;
	@%p14 bra 	$L__BB0_18;
$L__BB0_20:
	mul.wide.s32 	%rd64, %r77, 4;
	add.s64 	%rd65, %rd4, %rd64;
	st.global.u32 	[%rd65], %r26;
	st.global.u32 	[%rd9], %r77;
	ld.global.u32 	%r71, [%rd8+4];
$L__BB0_21:
	add.s32 	%r73, %r73, 1;
	setp.lt.s32 	%p15, %r73, %r71;
	@%p15 bra 	$L__BB0_13;
	bra.uni 	$L__BB0_2;
$L__BB0_22:
	ret;

}


// ===== COMPILED SASS (sm_100) =====

	.target	sm_100

	.elftype	@"ET_EXEC"


//--------------------- .note.nv.tkinfo           --------------------------
	.section	.note.nv.tkinfo,"",@"SHT_NOTE"
	.sectionflags	@"SHF_NOTE_NV_TKINFO"
	.tkinfo
        /*0018*/ 	.word	0x00000002
        /*0030*/ 	.string	""
        /*0030*/ 	.string	"ptxas"
        /*0030*/ 	.string	"Cuda compilation tools, release 13.0, V13.0.88"
        /*0030*/ 	.string	"Build cuda_13.0.r13.0/compiler.36424714_0"
        /*0030*/ 	.string	"-arch sm_100 -m 64 "



//--------------------- .note.nv.cuinfo           --------------------------
	.section	.note.nv.cuinfo,"",@"SHT_NOTE"
	.sectionflags	@"SHF_NOTE_NV_CUINFO"
        /*0018*/ 	.short	0x0002
        /*001a*/ 	.short	0x0064
        /*001c*/ 	.short	0x0082
	.zero		2


//--------------------- .nv.info                  --------------------------
	.section	.nv.info,"",@"SHT_CUDA_INFO"
	.align	4


	//----- nvinfo : EIATTR_REGCOUNT
	.align		4
        /*0000*/ 	.byte	0x04, 0x2f
        /*0002*/ 	.short	(.L_1 - .L_0)
	.align		4
.L_0:
        /*0004*/ 	.word	index@(_Z20shortest_path_kerneliPiS_S_PfS_S_S0_)
        /*0008*/ 	.word	0x00000020


	//----- nvinfo : EIATTR_FRAME_SIZE
	.align		4
.L_1:
        /*000c*/ 	.byte	0x04, 0x11
        /*000e*/ 	.short	(.L_3 - .L_2)
	.align		4
.L_2:
        /*0010*/ 	.word	index@(_Z20shortest_path_kerneliPiS_S_PfS_S_S0_)
        /*0014*/ 	.word	0x00000000


	//----- nvinfo : EIATTR_MIN_STACK_SIZE
	.align		4
.L_3:
        /*0018*/ 	.byte	0x04, 0x12
        /*001a*/ 	.short	(.L_5 - .L_4)
	.align		4
.L_4:
        /*001c*/ 	.word	index@(_Z20shortest_path_kerneliPiS_S_PfS_S_S0_)
        /*0020*/ 	.word	0x00000000
.L_5:


//--------------------- .nv.compat                --------------------------
	.section	.nv.compat,"",@"SHT_CUDA_COMPAT_INFO"
	.align	4
        /*0000*/ 	.byte	0x02, 0x09, 0x00, 0x00, 0x02, 0x02, 0x01, 0x00, 0x02, 0x05, 0x05, 0x00, 0x03, 0x07, 0x01, 0x01
        /*0010*/ 	.byte	0x02, 0x03, 0x00, 0x00, 0x02, 0x06, 0x01, 0x00, 0x04, 0x0b, 0x08, 0x00, 0x09, 0x00, 0x00, 0x00
        /*0020*/ 	.byte	0x00, 0x00, 0x00, 0x00


//--------------------- .nv.info._Z20shortest_path_kerneliPiS_S_PfS_S_S0_ --------------------------
	.section	.nv.info._Z20shortest_path_kerneliPiS_S_PfS_S_S0_,"",@"SHT_CUDA_INFO"
	.sectionflags	@""
	.align	4


	//----- nvinfo : EIATTR_CUDA_API_VERSION
	.align		4
        /*0000*/ 	.byte	0x04, 0x37
        /*0002*/ 	.short	(.L_7 - .L_6)
.L_6:
        /*0004*/ 	.word	0x00000082


	//----- nvinfo : EIATTR_KPARAM_INFO
	.align		4
.L_7:
        /*0008*/ 	.byte	0x04, 0x17
        /*000a*/ 	.short	(.L_9 - .L_8)
.L_8:
        /*000c*/ 	.word	0x00000000
        /*0010*/ 	.short	0x0007
        /*0012*/ 	.short	0x0038
        /*0014*/ 	.byte	0x00, 0xf5, 0x21, 0x00


	//----- nvinfo : EIATTR_KPARAM_INFO
	.align		4
.L_9:
        /*0018*/ 	.byte	0x04, 0x17
        /*001a*/ 	.short	(.L_11 - .L_10)
.L_10:
        /*001c*/ 	.word	0x00000000
        /*0020*/ 	.short	0x0006
        /*0022*/ 	.short	0x0030
        /*0024*/ 	.byte	0x00, 0xf5, 0x21, 0x00


	//----- nvinfo : EIATTR_KPARAM_INFO
	.align		4
.L_11:
        /*0028*/ 	.byte	0x04, 0x17
        /*002a*/ 	.short	(.L_13 - .L_12)
.L_12:
        /*002c*/ 	.word	0x00000000
        /*0030*/ 	.short	0x0005
        /*0032*/ 	.short	0x0028
        /*0034*/ 	.byte	0x00, 0xf5, 0x21, 0x00


	//----- nvinfo : EIATTR_KPARAM_INFO
	.align		4
.L_13:
        /*0038*/ 	.byte	0x04, 0x17
        /*003a*/ 	.short	(.L_15 - .L_14)
.L_14:
        /*003c*/ 	.word	0x00000000
        /*0040*/ 	.short	0x0004
        /*0042*/ 	.short	0x0020
        /*0044*/ 	.byte	0x00, 0xf5, 0x21, 0x00


	//----- nvinfo : EIATTR_KPARAM_INFO
	.align		4
.L_15:
        /*0048*/ 	.byte	0x04, 0x17
        /*004a*/ 	.short	(.L_17 - .L_16)
.L_16:
        /*004c*/ 	.word	0x00000000
        /*0050*/ 	.short	0x0003
        /*0052*/ 	.short	0x0018
        /*0054*/ 	.byte	0x00, 0xf5, 0x21, 0x00


	//----- nvinfo : EIATTR_KPARAM_INFO
	.align		4
.L_17:
        /*0058*/ 	.byte	0x04, 0x17
        /*005a*/ 	.short	(.L_19 - .L_18)
.L_18:
        /*005c*/ 	.word	0x00000000
        /*0060*/ 	.short	0x0002
        /*0062*/ 	.short	0x0010
        /*0064*/ 	.byte	0x00, 0xf5, 0x21, 0x00


	//----- nvinfo : EIATTR_KPARAM_INFO
	.align		4
.L_19:
        /*0068*/ 	.byte	0x04, 0x17
        /*006a*/ 	.short	(.L_21 - .L_20)
.L_20:
        /*006c*/ 	.word	0x00000000
        /*0070*/ 	.short	0x0001
        /*0072*/ 	.short	0x0008
        /*0074*/ 	.byte	0x00, 0xf5, 0x21, 0x00


	//----- nvinfo : EIATTR_KPARAM_INFO
	.align		4
.L_21:
        /*0078*/ 	.byte	0x04, 0x17
        /*007a*/ 	.short	(.L_23 - .L_22)
.L_22:
        /*007c*/ 	.word	0x00000000
        /*0080*/ 	.short	0x0000
        /*0082*/ 	.short	0x0000
        /*0084*/ 	.byte	0x00, 0xf0, 0x11, 0x00


	//----- nvinfo : EIATTR_SPARSE_MMA_MASK
	.align		4
.L_23:
        /*0088*/ 	.byte	0x03, 0x50
        /*008a*/ 	.short	0x0000


	//----- nvinfo : EIATTR_MAXREG_COUNT
	.align		4
        /*008c*/ 	.byte	0x03, 0x1b
        /*008e*/ 	.short	0x00ff


	//----- nvinfo : EIATTR_MERCURY_ISA_VERSION
	.align		4
        /*0090*/ 	.byte	0x03, 0x5f
        /*0092*/ 	.short	0x0101


	//----- nvinfo : EIATTR_VRC_CTA_INIT_COUNT
	.align		4
        /*0094*/ 	.byte	0x02, 0x4a
	.zero		1
	.zero		1


	//----- nvinfo : EIATTR_EXIT_INSTR_OFFSETS
	.align		4
        /*0098*/ 	.byte	0x04, 0x1c
        /*009a*/ 	.short	(.L_25 - .L_24)


	//   ....[0]....
.L_24:
        /*009c*/ 	.word	0x00000060


	//   ....[1]....
        /*00a0*/ 	.word	0x000009b0


	//----- nvinfo : EIATTR_CRS_STACK_SIZE
	.align		4
.L_25:
        /*00a4*/ 	.byte	0x04, 0x1e
        /*00a6*/ 	.short	(.L_27 - .L_26)
.L_26:
        /*00a8*/ 	.word	0x00000000


	//----- nvinfo : EIATTR_CBANK_PARAM_SIZE
	.align		4
.L_27:
        /*00ac*/ 	.byte	0x03, 0x19
        /*00ae*/ 	.short	0x0040


	//----- nvinfo : EIATTR_PARAM_CBANK
	.align		4
        /*00b0*/ 	.byte	0x04, 0x0a
        /*00b2*/ 	.short	(.L_29 - .L_28)
	.align		4
.L_28:
        /*00b4*/ 	.word	index@(.nv.constant0._Z20shortest_path_kerneliPiS_S_PfS_S_S0_)
        /*00b8*/ 	.short	0x0380
        /*00ba*/ 	.short	0x0040


	//----- nvinfo : EIATTR_SW_WAR
	.align		4
.L_29:
        /*00bc*/ 	.byte	0x04, 0x36
        /*00be*/ 	.short	(.L_31 - .L_30)
.L_30:
        /*00c0*/ 	.word	0x00000008
.L_31:


//--------------------- .nv.callgraph             --------------------------
	.section	.nv.callgraph,"",@"SHT_CUDA_CALLGRAPH"
	.align	4
	.sectionentsize	8
	.align		4
        /*0000*/ 	.word	0x00000000
	.align		4
        /*0004*/ 	.word	0xffffffff
	.align		4
        /*0008*/ 	.word	0x00000000
	.align		4
        /*000c*/ 	.word	0xfffffffe
	.align		4
        /*0010*/ 	.word	0x00000000
	.align		4
        /*0014*/ 	.word	0xfffffffd
	.align		4
        /*0018*/ 	.word	0x00000000
	.align		4
        /*001c*/ 	.word	0xfffffffc


//--------------------- .text._Z20shortest_path_kerneliPiS_S_PfS_S_S0_ --------------------------
	.section	.text._Z20shortest_path_kerneliPiS_S_PfS_S_S0_,"ax",@progbits
	.align	128
        .global         _Z20shortest_path_kerneliPiS_S_PfS_S_S0_
        .type           _Z20shortest_path_kerneliPiS_S_PfS_S_S0_,@function
        .size           _Z20shortest_path_kerneliPiS_S_PfS_S_S0_,(.L_x_15 - _Z20shortest_path_kerneliPiS_S_PfS_S_S0_)
        .other          _Z20shortest_path_kerneliPiS_S_PfS_S_S0_,@"STO_CUDA_ENTRY STV_DEFAULT"
_Z20shortest_path_kerneliPiS_S_PfS_S_S0_:
.text._Z20shortest_path_kerneliPiS_S_PfS_S_S0_:
[----:B------:R-:W-:Y:S01]  /*0000*/  LDC R1, c[0x0][0x37c] ;  /* 0x0000df00ff017b82 */ /* 0x000fe20000000800 */
[----:B------:R-:W0:Y:S07]  /*0010*/  S2R R0, SR_TID.X ;  /* 0x0000000000007919 */ /* 0x000e2e0000002100 */
[----:B------:R-:W0:Y:S08]  /*0020*/  S2UR UR4, SR_CTAID.X ;  /* 0x00000000000479c3 */ /* 0x000e300000002500 */
[----:B------:R-:W0:Y:S02]  /*0030*/  LDC R9, c[0x0][0x360] ;  /* 0x0000d800ff097b82 */ /* 0x000e240000000800 */
[----:B0-----:R-:W-:-:S05]  /*0040*/  IMAD R9, R9, UR4, R0 ;  /* 0x0000000409097c24 */ /* 0x001fca000f8e0200 */
[----:B------:R-:W-:-:S13]  /*0050*/  ISETP.GT.AND P0, PT, R9, 0xbb7, PT ;  /* 0x00000bb70900780c */ /* 0x000fda0003f04270 */
[----:B------:R-:W-:Y:S05]  /*0060*/  @P0 EXIT ;  /* 0x000000000000094d */ /* 0x000fea0003800000 */
[----:B------:R-:W0:Y:S01]  /*0070*/  LDCU UR6, c[0x0][0x380] ;  /* 0x00007000ff0677ac */ /* 0x000e220008000800 */
[----:B------:R-:W1:Y:S01]  /*0080*/  LDC.64 R4, c[0x0][0x3a0] ;  /* 0x0000e800ff047b82 */ /* 0x000e620000000a00 */
[----:B------:R-:W-:Y:S01]  /*0090*/  HFMA2 R15, -RZ, RZ, 0, 5.9604644775390625e-08 ;  /* 0x00000001ff0f7431 */ /* 0x000fe200000001ff */
[----:B------:R-:W2:Y:S06]  /*00a0*/  LDCU.64 UR4, c[0x0][0x358] ;  /* 0x00006b00ff0477ac */ /* 0x000eac0008000a00 */
[----:B------:R-:W3:Y:S08]  /*00b0*/  LDC.64 R6, c[0x0][0x388] ;  /* 0x0000e200ff067b82 */ /* 0x000ef00000000a00 */
[----:B------:R-:W4:Y:S01]  /*00c0*/  LDC.64 R2, c[0x0][0x390] ;  /* 0x0000e400ff027b82 */ /* 0x000f220000000a00 */
[----:B0-----:R-:W-:-:S05]  /*00d0*/  IMAD R0, R9, UR6, RZ ;  /* 0x0000000609007c24 */ /* 0x001fca000f8e02ff */
[----:B------:R-:W-:-:S05]  /*00e0*/  IADD3 R11, PT, PT, R9, R0, RZ ;  /* 0x00000000090b7210 */ /* 0x000fca0007ffe0ff */
[----:B-1----:R-:W-:-:S04]  /*00f0*/  IMAD.WIDE R4, R11, 0x4, R4 ;  /* 0x000000040b047825 */ /* 0x002fc800078e0204 */
[----:B---3--:R-:W-:Y:S01]  /*0100*/  IMAD.WIDE R6, R11, 0x4, R6 ;  /* 0x000000040b067825 */ /* 0x008fe200078e0206 */
[----:B--2---:R0:W-:Y:S03]  /*0110*/  STG.E desc[UR4][R4.64], RZ ;  /* 0x000000ff04007986 */ /* 0x0041e6000c101904 */
[----:B------:R-:W-:Y:S02]  /*0120*/  IMAD.MOV.U32 R11, RZ, RZ, -0x1 ;  /* 0xffffffffff0b7424 */ /* 0x000fe400078e00ff */
[----:B----4-:R-:W-:-:S03]  /*0130*/  IMAD.WIDE R2, R0, 0x4, R2 ;  /* 0x0000000400027825 */ /* 0x010fc600078e0202 */
[----:B------:R0:W-:Y:S04]  /*0140*/  STG.E desc[UR4][R6.64], R11 ;  /* 0x0000000b06007986 */ /* 0x0001e8000c101904 */
[----:B------:R0:W-:Y:S02]  /*0150*/  STG.E desc[UR4][R2.64], R9 ;  /* 0x0000000902007986 */ /* 0x0001e4000c101904 */
.L_x_13:
[----:B0-----:R-:W2:Y:S01]  /*0160*/  LDG.E R5, desc[UR4][R2.64] ;  /* 0x0000000402057981 */ /* 0x001ea2000c1e1900 */
[----:B------:R-:W0:Y:S01]  /*0170*/  LDC.64 R6, c[0x0][0x398] ;  /* 0x0000e600ff067b82 */ /* 0x000e220000000a00 */
[----:B------:R-:W-:Y:S01]  /*0180*/  MOV R9, 0xfffffffe ;  /* 0xfffffffe00097802 */ /* 0x000fe20000000f00 */
[----:B------:R-:W-:Y:S01]  /*0190*/  BSSY.RECONVERGENT B0, `(.L_x_0) ;  /* 0x000003b000007945 */ /* 0x000fe20003800200 */
[----:B------:R-:W-:Y:S01]  /*01a0*/  ISETP.NE.AND P0, PT, R15, 0x1, PT ;  /* 0x000000010f00780c */ /* 0x000fe20003f05270 */
[----:B------:R-:W-:Y:S02]  /*01b0*/  IMAD.MOV.U32 R11, RZ, RZ, RZ ;  /* 0x000000ffff0b7224 */ /* 0x000fe400078e00ff */
[----:B--2---:R-:W-:-:S04]  /*01c0*/  IMAD.IADD R4, R0, 0x1, R5 ;  /* 0x0000000100047824 */ /* 0x004fc800078e0205 */
[----:B0-----:R-:W-:-:S05]  /*01d0*/  IMAD.WIDE R6, R4, 0x4, R6 ;  /* 0x0000000404067825 */ /* 0x001fca00078e0206 */
[----:B------:R0:W-:Y:S01]  /*01e0*/  STG.E desc[UR4][R6.64], R9 ;  /* 0x0000000906007986 */ /* 0x0001e2000c101904 */
[----:B------:R-:W-:Y:S05]  /*01f0*/  @!P0 BRA `(.L_x_1) ;  /* 0x0000000000d08947 */ /* 0x000fea0003800000 */
[----:B0-----:R-:W-:-:S05]  /*0200*/  IMAD.WIDE.U32 R6, R15, 0x4, R2 ;  /* 0x000000040f067825 */ /* 0x001fca00078e0002 */
[----:B------:R-:W2:Y:S01]  /*0210*/  LDG.E R21, desc[UR4][R6.64+-0x4] ;  /* 0xfffffc0406157981 */ /* 0x000ea2000c1e1900 */
[C---:B------:R-:W-:Y:S01]  /*0220*/  ISETP.GE.U32.AND P0, PT, R15.reuse, 0x3, PT ;  /* 0x000000030f00780c */ /* 0x040fe20003f06070 */
[----:B------:R-:W-:Y:S01]  /*0230*/  BSSY.RECONVERGENT B1, `(.L_x_2) ;  /* 0x000002b000017945 */ /* 0x000fe20003800200 */
[----:B------:R-:W-:Y:S02]  /*0240*/  IADD3 R11, PT, PT, R15, -0x1, RZ ;  /* 0xffffffff0f0b7810 */ /* 0x000fe40007ffe0ff */
[----:B------:R-:W-:Y:S01]  /*0250*/  MOV R23, RZ ;  /* 0x000000ff00177202 */ /* 0x000fe20000000f00 */
[----:B--2---:R-:W-:-:S08]  /*0260*/  IMAD.IADD R10, R0, 0x1, R21 ;  /* 0x00000001000a7824 */ /* 0x004fd000078e0215 */
[----:B------:R-:W-:Y:S05]  /*0270*/  @!P0 BRA `(.L_x_3) ;  /* 0x0000000000988947 */ /* 0x000fea0003800000 */
[----:B------:R-:W0:Y:S08]  /*0280*/  LDC.64 R12, c[0x0][0x3a0] ;  /* 0x0000e800ff0c7b82 */ /* 0x000e300000000a00 */
[----:B------:R-:W1:Y:S08]  /*0290*/  LDC.64 R6, c[0x0][0x3a0] ;  /* 0x0000e800ff067b82 */ /* 0x000e700000000a00 */
[----:B------:R-:W2:Y:S01]  /*02a0*/  LDC.64 R8, c[0x0][0x398] ;  /* 0x0000e600ff087b82 */ /* 0x000ea20000000a00 */
[----:B0-----:R-:W-:-:S05]  /*02b0*/  IMAD.WIDE R12, R10, 0x4, R12 ;  /* 0x000000040a0c7825 */ /* 0x001fca00078e020c */
[----:B------:R0:W5:Y:S01]  /*02c0*/  LDG.E R20, desc[UR4][R12.64] ;  /* 0x000000040c147981 */ /* 0x000162000c1e1900 */
[----:B------:R-:W-:Y:S01]  /*02d0*/  HFMA2 R23, -RZ, RZ, 0, 0 ;  /* 0x00000000ff177431 */ /* 0x000fe200000001ff */
[----:B------:R-:W-:Y:S01]  /*02e0*/  IADD3 R22, PT, PT, R15, -0x2, RZ ;  /* 0xfffffffe0f167810 */ /* 0x000fe20007ffe0ff */
[----:B-1----:R-:W-:-:S07]  /*02f0*/  IMAD.MOV.U32 R25, RZ, RZ, 0x1 ;  /* 0x00000001ff197424 */ /* 0x002fce00078e00ff */
.L_x_4:
[C---:B------:R-:W-:Y:S01]  /*0300*/  ISETP.GE.AND P0, PT, R25.reuse, R22, PT ;  /* 0x000000161900720c */ /* 0x040fe20003f06270 */
[----:B------:R-:W-:-:S05]  /*0310*/  IMAD.WIDE R16, R25, 0x4, R2 ;  /* 0x0000000419107825 */ /* 0x000fca00078e0202 */
[----:B------:R-:W0:Y:S07]  /*0320*/  LDG.E R27, desc[UR4][R16.64] ;  /* 0x00000004101b7981 */ /* 0x000e2e000c1e1900 */
[----:B------:R-:W3:Y:S01]  /*0330*/  @!P0 LDG.E R18, desc[UR4][R16.64+0x4] ;  /* 0x0000040410128981 */ /* 0x000ee2000c1e1900 */
[----:B0-----:R-:W-:-:S05]  /*0340*/  @!P0 IADD3 R13, PT, PT, R0, R27, RZ ;  /* 0x0000001b000d8210 */ /* 0x001fca0007ffe0ff */
[----:B------:R-:W-:Y:S01]  /*0350*/  @!P0 IMAD.WIDE R12, R13, 0x4, R6 ;  /* 0x000000040d0c8825 */ /* 0x000fe200078e0206 */
[----:B---3--:R-:W-:-:S05]  /*0360*/  @!P0 IADD3 R15, PT, PT, R0, R18, RZ ;  /* 0x00000012000f8210 */ /* 0x008fca0007ffe0ff */
[----:B------:R-:W3:Y:S01]  /*0370*/  @!P0 LDG.E R13, desc[UR4][R12.64] ;  /* 0x000000040c0d8981 */ /* 0x000ee2000c1e1900 */
[----:B------:R-:W-:-:S06]  /*0380*/  @!P0 IMAD.WIDE R14, R15, 0x4, R6 ;  /* 0x000000040f0e8825 */ /* 0x000fcc00078e0206 */
[----:B------:R-:W3:Y:S02]  /*0390*/  @!P0 LDG.E R14, desc[UR4][R14.64] ;  /* 0x000000040e0e8981 */ /* 0x000ee4000c1e1900 */
[----:B---3--:R-:W-:-:S04]  /*03a0*/  @!P0 FSETP.GEU.AND P1, PT, R14, R13, PT ;  /* 0x0000000d0e00820b */ /* 0x008fc80003f2e000 */
[----:B------:R-:W-:-:S05]  /*03b0*/  @!P0 SEL R27, R18, R27, !P1 ;  /* 0x0000001b121b8207 */ /* 0x000fca0004800000 */
[----:B------:R-:W-:-:S04]  /*03c0*/  IMAD.IADD R29, R0, 0x1, R27 ;  /* 0x00000001001d7824 */ /* 0x000fc800078e021b */
[----:B------:R-:W-:-:S06]  /*03d0*/  IMAD.WIDE R18, R29, 0x4, R6 ;  /* 0x000000041d127825 */ /* 0x000fcc00078e0206 */
[----:B------:R-:W3:Y:S01]  /*03e0*/  LDG.E R19, desc[UR4][R18.64] ;  /* 0x0000000412137981 */ /* 0x000ee2000c1e1900 */
[----:B------:R-:W-:Y:S02]  /*03f0*/  FSETP.GEU.AND P2, PT, R14, R13, !P0 ;  /* 0x0000000d0e00720b */ /* 0x000fe4000474e000 */
[----:B------:R-:W-:-:S11]  /*0400*/  @!P0 IADD3 R16, PT, PT, R25, 0x1, RZ ;  /* 0x0000000119108810 */ /* 0x000fd60007ffe0ff */
[----:B------:R-:W-:-:S05]  /*0410*/  @P2 IADD3 R16, PT, PT, R25, RZ, RZ ;  /* 0x000000ff19102210 */ /* 0x000fca0007ffe0ff */
[----:B------:R-:W-:Y:S01]  /*0420*/  @!P0 IMAD.MOV.U32 R25, RZ, RZ, R16 ;  /* 0x000000ffff198224 */ /* 0x000fe200078e0010 */
[----:B---3-5:R-:W-:-:S13]  /*0430*/  FSETP.GT.AND P1, PT, R20, R19, PT ;  /* 0x000000131400720b */ /* 0x028fda0003f24000 */
[----:B------:R-:W-:Y:S05]  /*0440*/  @!P1 BRA `(.L_x_3) ;  /* 0x0000000000249947 */ /* 0x000fea0003800000 */
[----:B------:R-:W-:Y:S01]  /*0450*/  MOV R16, R25 ;  /* 0x0000001900107202 */ /* 0x000fe20000000f00 */
[----:B------:R-:W-:Y:S01]  /*0460*/  IMAD.WIDE R12, R23, 0x4, R2 ;  /* 0x00000004170c7825 */ /* 0x000fe200078e0202 */
[----:B------:R-:W-:-:S03]  /*0470*/  LEA R25, R25, 0x1, 0x1 ;  /* 0x0000000119197811 */ /* 0x000fc600078e08ff */
[----:B--2---:R-:W-:Y:S01]  /*0480*/  IMAD.WIDE R14, R29, 0x4, R8 ;  /* 0x000000041d0e7825 */ /* 0x004fe200078e0208 */
[----:B------:R-:W-:Y:S01]  /*0490*/  ISETP.GE.AND P0, PT, R25, R11, PT ;  /* 0x0000000b1900720c */ /* 0x000fe20003f06270 */
[----:B------:R-:W-:Y:S04]  /*04a0*/  STG.E desc[UR4][R12.64], R27 ;  /* 0x0000001b0c007986 */ /* 0x000fe8000c101904 */
[----:B------:R0:W-:Y:S02]  /*04b0*/  STG.E desc[UR4][R14.64], R23 ;  /* 0x000000170e007986 */ /* 0x0001e4000c101904 */
[----:B0-----:R-:W-:-:S06]  /*04c0*/  MOV R23, R16 ;  /* 0x0000001000177202 */ /* 0x001fcc0000000f00 */
[----:B------:R-:W-:Y:S05]  /*04d0*/  @!P0 BRA `(.L_x_4) ;  /* 0xfffffffc00888947 */ /* 0x000fea000383ffff */
.L_x_3:
[----:B------:R-:W-:Y:S05]  /*04e0*/  BSYNC.RECONVERGENT B1 ;  /* 0x0000000000017941 */ /* 0x000fea0003800200 */
.L_x_2:
[----:B--2---:R-:W0:Y:S01]  /*04f0*/  LDC.64 R8, c[0x0][0x398] ;  /* 0x0000e600ff087b82 */ /* 0x004e220000000a00 */
[----:B------:R-:W-:-:S05]  /*0500*/  IMAD.WIDE R6, R23, 0x4, R2 ;  /* 0x0000000417067825 */ /* 0x000fca00078e0202 */
[----:B------:R1:W-:Y:S01]  /*0510*/  STG.E desc[UR4][R6.64], R21 ;  /* 0x0000001506007986 */ /* 0x0003e2000c101904 */
[----:B0-----:R-:W-:-:S05]  /*0520*/  IMAD.WIDE R8, R10, 0x4, R8 ;  /* 0x000000040a087825 */ /* 0x001fca00078e0208 */
[----:B------:R1:W-:Y:S02]  /*0530*/  STG.E desc[UR4][R8.64], R23 ;  /* 0x0000001708007986 */ /* 0x0003e4000c101904 */
.L_x_1:
[----:B------:R-:W-:Y:S05]  /*0540*/  BSYNC.RECONVERGENT B0 ;  /* 0x0000000000007941 */ /* 0x000fea0003800200 */
.L_x_0:
[----:B01----:R-:W0:Y:S02]  /*0550*/  LDC.64 R6, c[0x0][0x3a8] ;  /* 0x0000ea00ff067b82 */ /* 0x003e240000000a00 */
[----:B0-----:R-:W-:-:S05]  /*0560*/  IMAD.WIDE R6, R5, 0x4, R6 ;  /* 0x0000000405067825 */ /* 0x001fca00078e0206 */
[----:B------:R-:W2:Y:S04]  /*0570*/  LDG.E R10, desc[UR4][R6.64] ;  /* 0x00000004060a7981 */ /* 0x000ea8000c1e1900 */
[----:B------:R-:W2:Y:S01]  /*0580*/  LDG.E R23, desc[UR4][R6.64+0x4] ;  /* 0x0000040406177981 */ /* 0x000ea2000c1e1900 */
[----:B------:R-:W-:Y:S01]  /*0590*/  BSSY.RECONVERGENT B0, `(.L_x_5) ;  /* 0x0000040000007945 */ /* 0x000fe20003800200 */
[----:B--2---:R-:W-:-:S13]  /*05a0*/  ISETP.GE.AND P0, PT, R10, R23, PT ;  /* 0x000000170a00720c */ /* 0x004fda0003f06270 */
[----:B------:R-:W-:Y:S05]  /*05b0*/  @P0 BRA `(.L_x_6) ;  /* 0x0000000000f40947 */ /* 0x000fea0003800000 */
.L_x_12:
[----:B0-----:R-:W0:Y:S08]  /*05c0*/  LDC.64 R12, c[0x0][0x3b0] ;  /* 0x0000ec00ff0c7b82 */ /* 0x001e300000000a00 */
[----:B------:R-:W1:Y:S01]  /*05d0*/  LDC.64 R8, c[0x0][0x398] ;  /* 0x0000e600ff087b82 */ /* 0x000e620000000a00 */
[----:B0-----:R-:W-:-:S05]  /*05e0*/  IMAD.WIDE R12, R10, 0x4, R12 ;  /* 0x000000040a0c7825 */ /* 0x001fca00078e020c */
[----:B------:R-:W2:Y:S02]  /*05f0*/  LDG.E R17, desc[UR4][R12.64] ;  /* 0x000000040c117981 */ /* 0x000ea4000c1e1900 */
[----:B--2---:R-:W-:-:S04]  /*0600*/  IMAD.IADD R25, R0, 0x1, R17 ;  /* 0x0000000100197824 */ /* 0x004fc800078e0211 */
[----:B-1----:R-:W-:-:S05]  /*0610*/  IMAD.WIDE R8, R25, 0x4, R8 ;  /* 0x0000000419087825 */ /* 0x002fca00078e0208 */
[----:B------:R-:W2:Y:S01]  /*0620*/  LDG.E R14, desc[UR4][R8.64] ;  /* 0x00000004080e7981 */ /* 0x000ea2000c1e1900 */
[----:B------:R-:W-:Y:S01]  /*0630*/  BSSY.RECONVERGENT B1, `(.L_x_7) ;  /* 0x0000032000017945 */ /* 0x000fe20003800200 */
[----:B--2---:R-:W-:-:S13]  /*0640*/  ISETP.NE.AND P0, PT, R14, -0x2, PT ;  /* 0xfffffffe0e00780c */ /* 0x004fda0003f05270 */
[----:B------:R-:W-:Y:S05]  /*0650*/  @!P0 BRA `(.L_x_8) ;  /* 0x0000000000bc8947 */ /* 0x000fea0003800000 */
[----:B------:R-:W0:Y:S08]  /*0660*/  LDC.64 R18, c[0x0][0x3a0] ;  /* 0x0000e800ff127b82 */ /* 0x000e300000000a00 */
[----:B------:R-:W1:Y:S01]  /*0670*/  LDC.64 R14, c[0x0][0x3b8] ;  /* 0x0000ee00ff0e7b82 */ /* 0x000e620000000a00 */
[----:B0-----:R-:W-:-:S04]  /*0680*/  IMAD.WIDE R12, R4, 0x4, R18 ;  /* 0x00000004040c7825 */ /* 0x001fc800078e0212 */
[----:B------:R-:W-:Y:S02]  /*0690*/  IMAD.WIDE R18, R25, 0x4, R18 ;  /* 0x0000000419127825 */ /* 0x000fe400078e0212 */
[----:B------:R-:W2:Y:S02]  /*06a0*/  LDG.E R12, desc[UR4][R12.64] ;  /* 0x000000040c0c7981 */ /* 0x000ea4000c1e1900 */
[----:B-1----:R-:W-:Y:S02]  /*06b0*/  IMAD.WIDE R14, R10, 0x4, R14 ;  /* 0x000000040a0e7825 */ /* 0x002fe400078e020e */
[----:B------:R-:W3:Y:S04]  /*06c0*/  LDG.E R16, desc[UR4][R18.64] ;  /* 0x0000000412107981 */ /* 0x000ee8000c1e1900 */
[----:B------:R-:W2:Y:S02]  /*06d0*/  LDG.E R15, desc[UR4][R14.64] ;  /* 0x000000040e0f7981 */ /* 0x000ea4000c1e1900 */
[----:B--2---:R-:W-:-:S05]  /*06e0*/  FADD R21, R12, R15 ;  /* 0x0000000f0c157221 */ /* 0x004fca0000000000 */
[----:B---3--:R-:W-:-:S13]  /*06f0*/  FSETP.GEU.AND P0, PT, R21, R16, PT ;  /* 0x000000101500720b */ /* 0x008fda0003f0e000 */
[----:B------:R-:W-:Y:S05]  /*0700*/  @P0 BRA `(.L_x_8) ;  /* 0x0000000000900947 */ /* 0x000fea0003800000 */
[----:B------:R-:W0:Y:S01]  /*0710*/  LDC.64 R22, c[0x0][0x388] ;  /* 0x0000e200ff167b82 */ /* 0x000e220000000a00 */
[----:B------:R1:W-:Y:S07]  /*0720*/  STG.E desc[UR4][R18.64], R21 ;  /* 0x0000001512007986 */ /* 0x0003ee000c101904 */
[----:B------:R-:W2:Y:S08]  /*0730*/  LDC.64 R12, c[0x0][0x3a0] ;  /* 0x0000e800ff0c7b82 */ /* 0x000eb00000000a00 */
[----:B------:R-:W3:Y:S01]  /*0740*/  LDC.64 R14, c[0x0][0x398] ;  /* 0x0000e600ff0e7b82 */ /* 0x000ee20000000a00 */
[----:B0-----:R-:W-:-:S05]  /*0750*/  IMAD.WIDE R22, R25, 0x4, R22 ;  /* 0x0000000419167825 */ /* 0x001fca00078e0216 */
[----:B------:R1:W-:Y:S04]  /*0760*/  STG.E desc[UR4][R22.64], R5 ;  /* 0x0000000516007986 */ /* 0x0003e8000c101904 */
[----:B------:R-:W4:Y:S01]  /*0770*/  LDG.E R25, desc[UR4][R8.64] ;  /* 0x0000000408197981 */ /* 0x000f22000c1e1900 */
[----:B------:R-:W-:Y:S01]  /*0780*/  BSSY.RECONVERGENT B2, `(.L_x_9) ;  /* 0x0000016000027945 */ /* 0x000fe20003800200 */
[----:B----4-:R-:W-:-:S13]  /*0790*/  ISETP.NE.AND P0, PT, R25, -0x1, PT ;  /* 0xffffffff1900780c */ /* 0x010fda0003f05270 */
[----:B------:R1:W-:Y:S01]  /*07a0*/  @!P0 STG.E desc[UR4][R8.64], R11 ;  /* 0x0000000b08008986 */ /* 0x0003e2000c101904 */
[----:B------:R-:W-:-:S04]  /*07b0*/  @!P0 MOV R25, R11 ;  /* 0x0000000b00198202 */ /* 0x000fc80000000f00 */
[----:B------:R-:W-:-:S13]  /*07c0*/  ISETP.GE.AND P1, PT, R25, 0x1, PT ;  /* 0x000000011900780c */ /* 0x000fda0003f26270 */
[----:B-123--:R-:W-:Y:S05]  /*07d0*/  @!P1 BRA `(.L_x_10) ;  /* 0x0000000000409947 */ /* 0x00efea0003800000 */
.L_x_11:
[----:B------:R-:W-:-:S04]  /*07e0*/  IADD3 R16, PT, PT, R25, -0x1, RZ ;  /* 0xffffffff19107810 */ /* 0x000fc80007ffe0ff */
[----:B------:R-:W-:-:S05]  /*07f0*/  SHF.R.U32.HI R27, RZ, 0x1, R16 ;  /* 0x00000001ff1b7819 */ /* 0x000fca0000011610 */
[----:B------:R-:W-:-:S05]  /*0800*/  IMAD.WIDE.U32 R18, R27, 0x4, R2 ;  /* 0x000000041b127825 */ /* 0x000fca00078e0002 */
[----:B------:R-:W2:Y:S02]  /*0810*/  LDG.E R29, desc[UR4][R18.64] ;  /* 0x00000004121d7981 */ /* 0x000ea4000c1e1900 */
[----:B--2---:R-:W-:-:S04]  /*0820*/  IMAD.IADD R20, R0, 0x1, R29 ;  /* 0x0000000100147824 */ /* 0x004fc800078e021d */
[----:B------:R-:W-:-:S06]  /*0830*/  IMAD.WIDE R22, R20, 0x4, R12 ;  /* 0x0000000414167825 */ /* 0x000fcc00078e020c */
[----:B------:R-:W2:Y:S02]  /*0840*/  LDG.E R22, desc[UR4][R22.64] ;  /* 0x0000000416167981 */ /* 0x000ea4000c1e1900 */
[----:B--2---:R-:W-:-:S13]  /*0850*/  FSETP.GEU.AND P1, PT, R21, R22, PT ;  /* 0x000000161500720b */ /* 0x004fda0003f2e000 */
[----:B------:R-:W-:Y:S05]  /*0860*/  @P1 BRA `(.L_x_10) ;  /* 0x00000000001c1947 */ /* 0x000fea0003800000 */
[----:B------:R-:W-:Y:S01]  /*0870*/  ISETP.GT.U32.AND P1, PT, R16, 0x1, PT ;  /* 0x000000011000780c */ /* 0x000fe20003f24070 */
[----:B------:R-:W-:-:S04]  /*0880*/  IMAD.WIDE.U32 R18, R25, 0x4, R2 ;  /* 0x0000000419127825 */ /* 0x000fc800078e0002 */
[----:B------:R-:W-:Y:S01]  /*0890*/  IMAD.WIDE R22, R20, 0x4, R14 ;  /* 0x0000000414167825 */ /* 0x000fe200078e020e */
[----:B------:R-:W-:Y:S04]  /*08a0*/  STG.E desc[UR4][R18.64], R29 ;  /* 0x0000001d12007986 */ /* 0x000fe8000c101904 */
[----:B------:R0:W-:Y:S02]  /*08b0*/  STG.E desc[UR4][R22.64], R25 ;  /* 0x0000001916007986 */ /* 0x0001e4000c101904 */
[----:B0-----:R-:W-:Y:S01]  /*08c0*/  MOV R25, R27 ;  /* 0x0000001b00197202 */ /* 0x001fe20000000f00 */
[----:B------:R-:W-:Y:S06]  /*08d0*/  @P1 BRA `(.L_x_11) ;  /* 0xfffffffc00c01947 */ /* 0x000fec000383ffff */
.L_x_10:
[----:B------:R-:W-:Y:S05]  /*08e0*/  BSYNC.RECONVERGENT B2 ;  /* 0x0000000000027941 */ /* 0x000fea0003800200 */
.L_x_9:
[----:B------:R-:W-:-:S05]  /*08f0*/  IMAD.WIDE R12, R25, 0x4, R2 ;  /* 0x00000004190c7825 */ /* 0x000fca00078e0202 */
[----:B------:R0:W-:Y:S04]  /*0900*/  STG.E desc[UR4][R12.64], R17 ;  /* 0x000000110c007986 */ /* 0x0001e8000c101904 */
[----:B------:R0:W-:Y:S04]  /*0910*/  STG.E desc[UR4][R8.64], R25 ;  /* 0x0000001908007986 */ /* 0x0001e8000c101904 */
[----:B------:R0:W5:Y:S01]  /*0920*/  LDG.E R23, desc[UR4][R6.64+0x4] ;  /* 0x0000040406177981 */ /* 0x000162000c1e1900 */
[----:B------:R-:W-:-:S05]  /*0930*/  @!P0 IADD3 R14, PT, PT, R11, 0x1, RZ ;  /* 0x000000010b0e8810 */ /* 0x000fca0007ffe0ff */
[----:B------:R-:W-:-:S07]  /*0940*/  @!P0 IMAD.MOV.U32 R11, RZ, RZ, R14 ;  /* 0x000000ffff0b8224 */ /* 0x000fce00078e000e */
.L_x_8:
[----:B------:R-:W-:Y:S05]  /*0950*/  BSYNC.RECONVERGENT B1 ;  /* 0x0000000000017941 */ /* 0x000fea0003800200 */
.L_x_7:
[----:B------:R-:W-:-:S04]  /*0960*/  IADD3 R10, PT, PT, R10, 0x1, RZ ;  /* 0x000000010a0a7810 */ /* 0x000fc80007ffe0ff */
[----:B-----5:R-:W-:-:S13]  /*0970*/  ISETP.GE.AND P0, PT, R10, R23, PT ;  /* 0x000000170a00720c */ /* 0x020fda0003f06270 */
[----:B------:R-:W-:Y:S05]  /*0980*/  @!P0 BRA `(.L_x_12) ;  /* 0xfffffffc000c8947 */ /* 0x000fea000383ffff */
.L_x_6:
[----:B------:R-:W-:Y:S05]  /*0990*/  BSYNC.RECONVERGENT B0 ;  /* 0x0000000000007941 */ /* 0x000fea0003800200 */
.L_x_5:
[----:B------:R-:W-:-:S13]  /*09a0*/  ISETP.GE.AND P0, PT, R11, 0x1, PT ;  /* 0x000000010b00780c */ /* 0x000fda0003f06270 */
[----:B------:R-:W-:Y:S05]  /*09b0*/  @!P0 EXIT ;  /* 0x000000000000894d */ /* 0x000fea0003800000 */
[----:B------:R-:W-:Y:S01]  /*09c0*/  MOV R15, R11 ;  /* 0x0000000b000f7202 */ /* 0x000fe20000000f00 */
[----:B------:R-:W-:Y:S06]  /*09d0*/  BRA `(.L_x_13) ;  /* 0xfffffff400e07947 */ /* 0x000fec000383ffff */
.L_x_14:
[----:B------:R-:W-:-:S00]  /*09e0*/  BRA `(.L_x_14) ;  /* 0xfffffffc00fc7947 */ /* 0x000fc0000383ffff */
[----:B------:R-:W-:-:S00]  /*09f0*/  NOP ;  /* 0x0000000000007918 */ /* 0x000fc00000000000 */
        /* <DEDUP_REMOVED lines=8> */
.L_x_15:


//--------------------- .nv.shared.reserved.0     --------------------------
	.section	.nv.shared.reserved.0,"aw",@nobits
	.weak		__nv_reservedSMEM_offset_0_alias
	.size		__nv_reservedSMEM_offset_0_alias, 0, 64
	.other		__nv_reservedSMEM_offset_0_alias,@"STO_CUDA_RESERVED_SHARED STV_DEFAULT"
__nv_reservedSMEM_offset_0_alias:
	.zero		0
	.zero		64


//--------------------- .nv.constant0._Z20shortest_path_kerneliPiS_S_PfS_S_S0_ --------------------------
	.section	.nv.constant0._Z20shortest_path_kerneliPiS_S_PfS_S_S0_,"a",@progbits
	.sectionflags	@""
	.align	4
.nv.constant0._Z20shortest_path_kerneliPiS_S_PfS_S_S0_:
	.zero		960


//--------------------- SYMBOLS --------------------------

	.type		.nv.reservedSmem.offset0,@object
	.size		.nv.reservedSmem.offset0,0x4
